//
// Generated by NVIDIA NVVM Compiler
//
// Compiler Build ID: CL-36424714
// Cuda compilation tools, release 13.0, V13.0.88
// Based on NVVM 20.0.0
//

.version 9.0
.target sm_100
.address_size 64

	// .globl	_Z4csubPxPKxii

.visible .entry _Z4csubPxPKxii(
	.param .u64 .ptr .align 1 _Z4csubPxPKxii_param_0,
	.param .u64 .ptr .align 1 _Z4csubPxPKxii_param_1,
	.param .u32 _Z4csubPxPKxii_param_2,
	.param .u32 _Z4csubPxPKxii_param_3
)
{
	.reg .pred 	%p<3>;
	.reg .b32 	%r<7>;
	.reg .b64 	%rd<16>;

	ld.param.u64 	%rd3, [_Z4csubPxPKxii_param_0];
	ld.param.u64 	%rd4, [_Z4csubPxPKxii_param_1];
	ld.param.u32 	%r3, [_Z4csubPxPKxii_param_2];
	ld.param.u32 	%r2, [_Z4csubPxPKxii_param_3];
	cvta.to.global.u64 	%rd1, %rd4;
	mov.u32 	%r4, %ctaid.x;
	shl.b32 	%r5, %r4, 8;
	mov.u32 	%r6, %tid.x;
	add.s32 	%r1, %r5, %r6;
	setp.ge.s32 	%p1, %r1, %r3;
	@%p1 bra 	$L__BB0_4;
	cvta.to.global.u64 	%rd5, %rd3;
	mul.wide.s32 	%rd6, %r1, 8;
	add.s64 	%rd2, %rd5, %rd6;
	ld.global.u64 	%rd7, [%rd2];
	setp.ne.s64 	%p2, %rd7, 0;
	@%p2 bra 	$L__BB0_3;
	cvt.s64.s32 	%rd11, %r2;
	add.s64 	%rd13, %rd1, %rd6;
	ld.global.u64 	%rd14, [%rd13];
	sub.s64 	%rd15, %rd11, %rd14;
	st.global.u64 	[%rd2], %rd15;
	bra.uni 	$L__BB0_4;
$L__BB0_3:
	add.s64 	%rd9, %rd1, %rd6;
	ld.global.u64 	%rd10, [%rd9];
	st.global.u64 	[%rd2], %rd10;
$L__BB0_4:
	ret;

}


// ===== COMPILED SASS (sm_100) =====

	.target	sm_100

	.elftype	@"ET_EXEC"


//--------------------- .note.nv.tkinfo           --------------------------
	.section	.note.nv.tkinfo,"",@"SHT_NOTE"
	.sectionflags	@"SHF_NOTE_NV_TKINFO"
	.tkinfo
        /*0018*/ 	.word	0x00000002
        /*0030*/ 	.string	""
        /*0030*/ 	.string	"ptxas"
        /*0030*/ 	.string	"Cuda compilation tools, release 13.0, V13.0.88"
        /*0030*/ 	.string	"Build cuda_13.0.r13.0/compiler.36424714_0"
        /*0030*/ 	.string	"-arch sm_100 -m 64 "



//--------------------- .note.nv.cuinfo           --------------------------
	.section	.note.nv.cuinfo,"",@"SHT_NOTE"
	.sectionflags	@"SHF_NOTE_NV_CUINFO"
        /*0018*/ 	.short	0x0002
        /*001a*/ 	.short	0x0064
        /*001c*/ 	.short	0x0082
	.zero		2


//--------------------- .nv.info                  --------------------------
	.section	.nv.info,"",@"SHT_CUDA_INFO"
	.align	4


	//----- nvinfo : EIATTR_REGCOUNT
	.align		4
        /*0000*/ 	.byte	0x04, 0x2f
        /*0002*/ 	.short	(.L_1 - .L_0)
	.align		4
.L_0:
        /*0004*/ 	.word	index@(_Z4csubPxPKxii)
        /*0008*/ 	.word	0x0000000a


	//----- nvinfo : EIATTR_FRAME_SIZE
	.align		4
.L_1:
        /*000c*/ 	.byte	0x04, 0x11
        /*000e*/ 	.short	(.L_3 - .L_2)
	.align		4
.L_2:
        /*0010*/ 	.word	index@(_Z4csubPxPKxii)
        /*0014*/ 	.word	0x00000000


	//----- nvinfo : EIATTR_MIN_STACK_SIZE
	.align		4
.L_3:
        /*0018*/ 	.byte	0x04, 0x12
        /*001a*/ 	.short	(.L_5 - .L_4)
	.align		4
.L_4:
        /*001c*/ 	.word	index@(_Z4csubPxPKxii)
        /*0020*/ 	.word	0x00000000
.L_5:


//--------------------- .nv.compat                --------------------------
	.section	.nv.compat,"",@"SHT_CUDA_COMPAT_INFO"
	.align	4
        /*0000*/ 	.byte	0x02, 0x09, 0x00, 0x00, 0x02, 0x02, 0x01, 0x00, 0x02, 0x05, 0x05, 0x00, 0x03, 0x07, 0x01, 0x01
        /*0010*/ 	.byte	0x02, 0x03, 0x00, 0x00, 0x02, 0x06, 0x01, 0x00, 0x04, 0x0b, 0x08, 0x00, 0x09, 0x00, 0x00, 0x00
        /*0020*/ 	.byte	0x00, 0x00, 0x00, 0x00


//--------------------- .nv.info._Z4csubPxPKxii   --------------------------
	.section	.nv.info._Z4csubPxPKxii,"",@"SHT_CUDA_INFO"
	.sectionflags	@""
	.align	4


	//----- nvinfo : EIATTR_CUDA_API_VERSION
	.align		4
        /*0000*/ 	.byte	0x04, 0x37
        /*0002*/ 	.short	(.L_7 - .L_6)
.L_6:
        /*0004*/ 	.word	0x00000082


	//----- nvinfo : EIATTR_KPARAM_INFO
	.align		4
.L_7:
        /*0008*/ 	.byte	0x04, 0x17
        /*000a*/ 	.short	(.L_9 - .L_8)
.L_8:
        /*000c*/ 	.word	0x00000000
        /*0010*/ 	.short	0x0003
        /*0012*/ 	.short	0x0014
        /*0014*/ 	.byte	0x00, 0xf0, 0x11, 0x00


	//----- nvinfo : EIATTR_KPARAM_INFO
	.align		4
.L_9:
        /*0018*/ 	.byte	0x04, 0x17
        /*001a*/ 	.short	(.L_11 - .L_10)
.L_10:
        /*001c*/ 	.word	0x00000000
        /*0020*/ 	.short	0x0002
        /*0022*/ 	.short	0x0010
        /*0024*/ 	.byte	0x00, 0xf0, 0x11, 0x00


	//----- nvinfo : EIATTR_KPARAM_INFO
	.align		4
.L_11:
        /*0028*/ 	.byte	0x04, 0x17
        /*002a*/ 	.short	(.L_13 - .L_12)
.L_12:
        /*002c*/ 	.word	0x00000000
        /*0030*/ 	.short	0x0001
        /*0032*/ 	.short	0x0008
        /*0034*/ 	.byte	0x00, 0xf5, 0x21, 0x00


	//----- nvinfo : EIATTR_KPARAM_INFO
	.align		4
.L_13:
        /*0038*/ 	.byte	0x04, 0x17
        /*003a*/ 	.short	(.L_15 - .L_14)
.L_14:
        /*003c*/ 	.word	0x00000000
        /*0040*/ 	.short	0x0000
        /*0042*/ 	.short	0x0000
        /*0044*/ 	.byte	0x00, 0xf5, 0x21, 0x00


	//----- nvinfo : EIATTR_SPARSE_MMA_MASK
	.align		4
.L_15:
        /*0048*/ 	.byte	0x03, 0x50
        /*004a*/ 	.short	0x0000


	//----- nvinfo : EIATTR_MAXREG_COUNT
	.align		4
        /*004c*/ 	.byte	0x03, 0x1b
        /*004e*/ 	.short	0x00ff


	//----- nvinfo : EIATTR_MERCURY_ISA_VERSION
	.align		4
        /*0050*/ 	.byte	0x03, 0x5f
        /*0052*/ 	.short	0x0101


	//----- nvinfo : EIATTR_VRC_CTA_INIT_COUNT
	.align		4
        /*0054*/ 	.byte	0x02, 0x4a
	.zero		1
	.zero		1


	//----- nvinfo : EIATTR_EXIT_INSTR_OFFSETS
	.align		4
        /*0058*/ 	.byte	0x04, 0x1c
        /*005a*/ 	.short	(.L_17 - .L_16)


	//   ....[0]....
.L_16:
        /*005c*/ 	.word	0x00000060


	//   ....[1]....
        /*0060*/ 	.word	0x00000150


	//   ....[2]....
        /*0064*/ 	.word	0x000001a0


	//----- nvinfo : EIATTR_CRS_STACK_SIZE
	.align		4
.L_17:
        /*0068*/ 	.byte	0x04, 0x1e
        /*006a*/ 	.short	(.L_19 - .L_18)
.L_18:
        /*006c*/ 	.word	0x00000000


	//----- nvinfo : EIATTR_CBANK_PARAM_SIZE
	.align		4
.L_19:
        /*0070*/ 	.byte	0x03, 0x19
        /*0072*/ 	.short	0x0018


	//----- nvinfo : EIATTR_PARAM_CBANK
	.align		4
        /*0074*/ 	.byte	0x04, 0x0a
        /*0076*/ 	.short	(.L_21 - .L_20)
	.align		4
.L_20:
        /*0078*/ 	.word	index@(.nv.constant0._Z4csubPxPKxii)
        /*007c*/ 	.short	0x0380
        /*007e*/ 	.short	0x0018


	//----- nvinfo : EIATTR_SW_WAR
	.align		4
.L_21:
        /*0080*/ 	.byte	0x04, 0x36
        /*0082*/ 	.short	(.L_23 - .L_22)
.L_22:
        /*0084*/ 	.word	0x00000008
.L_23:


//--------------------- .nv.callgraph             --------------------------
	.section	.nv.callgraph,"",@"SHT_CUDA_CALLGRAPH"
	.align	4
	.sectionentsize	8
	.align		4
        /*0000*/ 	.word	0x00000000
	.align		4
        /*0004*/ 	.word	0xffffffff
	.align		4
        /*0008*/ 	.word	0x00000000
	.align		4
        /*000c*/ 	.word	0xfffffffe
	.align		4
        /*0010*/ 	.word	0x00000000
	.align		4
        /*0014*/ 	.word	0xfffffffd
	.align		4
        /*0018*/ 	.word	0x00000000
	.align		4
        /*001c*/ 	.word	0xfffffffc


//--------------------- .text._Z4csubPxPKxii      --------------------------
	.section	.text._Z4csubPxPKxii,"ax",@progbits
	.align	128
        .global         _Z4csubPxPKxii
        .type           _Z4csubPxPKxii,@function
        .size           _Z4csubPxPKxii,(.L_x_2 - _Z4csubPxPKxii)
        .other          _Z4csubPxPKxii,@"STO_CUDA_ENTRY STV_DEFAULT"
_Z4csubPxPKxii:
.text._Z4csubPxPKxii:
[----:B------:R-:W-:Y:S01]  /*0000*/  LDC R1, c[0x0][0x37c] ;  /* 0x0000df00ff017b82 */ /* 0x000fe20000000800 */
[----:B------:R-:W0:Y:S01]  /*0010*/  S2R R7, SR_CTAID.X ;  /* 0x0000000000077919 */ /* 0x000e220000002500 */
[----:B------:R-:W1:Y:S01]  /*0020*/  LDCU UR4, c[0x0][0x390] ;  /* 0x00007200ff0477ac */ /* 0x000e620008000800 */
[----:B------:R-:W0:Y:S02]  /*0030*/  S2R R0, SR_TID.X ;  /* 0x0000000000007919 */ /* 0x000e240000002100 */
[----:B0-----:R-:W-:-:S05]  /*0040*/  IMAD R7, R7, 0x100, R0 ;  /* 0x0000010007077824 */ /* 0x001fca00078e0200 */
[----:B-1----:R-:W-:-:S13]  /*0050*/  ISETP.GE.AND P0, PT, R7, UR4, PT ;  /* 0x0000000407007c0c */ /* 0x002fda000bf06270 */
[----:B------:R-:W-:Y:S05]  /*0060*/  @P0 EXIT ;  /* 0x000000000000094d */ /* 0x000fea0003800000 */
[----:B------:R-:W0:Y:S01]  /*0070*/  LDC.64 R2, c[0x0][0x380] ;  /* 0x0000e000ff027b82 */ /* 0x000e220000000a00 */
[----:B------:R-:W1:Y:S01]  /*0080*/  LDCU.64 UR4, c[0x0][0x358] ;  /* 0x00006b00ff0477ac */ /* 0x000e620008000a00 */
[----:B0-----:R-:W-:-:S05]  /*0090*/  IMAD.WIDE R2, R7, 0x8, R2 ;  /* 0x0000000807027825 */ /* 0x001fca00078e0202 */
[----:B-1----:R-:W2:Y:S02]  /*00a0*/  LDG.E.64 R4, desc[UR4][R2.64] ;  /* 0x0000000402047981 */ /* 0x002ea4000c1e1b00 */
[----:B--2---:R-:W-:-:S04]  /*00b0*/  ISETP.NE.U32.AND P0, PT, R4, RZ, PT ;  /* 0x000000ff0400720c */ /* 0x004fc80003f05070 */
[----:B------:R-:W-:-:S13]  /*00c0*/  ISETP.NE.AND.EX P0, PT, R5, RZ, PT, P0 ;  /* 0x000000ff0500720c */ /* 0x000fda0003f05300 */
[----:B------:R-:W-:Y:S05]  /*00d0*/  @P0 BRA `(.L_x_0) ;  /* 0x0000000000200947 */ /* 0x000fea0003800000 */
[----:B------:R-:W0:Y:S02]  /*00e0*/  LDC.64 R4, c[0x0][0x388] ;  /* 0x0000e200ff047b82 */ /* 0x000e240000000a00 */
[----:B0-----:R-:W-:-:S06]  /*00f0*/  IMAD.WIDE R4, R7, 0x8, R4 ;  /* 0x0000000807047825 */ /* 0x001fcc00078e0204 */
[----:B------:R-:W0:Y:S01]  /*0100*/  LDC R7, c[0x0][0x394] ;  /* 0x0000e500ff077b82 */ /* 0x000e220000000800 */
[----:B------:R-:W0:Y:S02]  /*0110*/  LDG.E.64 R4, desc[UR4][R4.64] ;  /* 0x0000000404047981 */ /* 0x000e24000c1e1b00 */
[----:B0-----:R-:W-:-:S04]  /*0120*/  IADD3 R6, P0, PT, -R4, R7, RZ ;  /* 0x0000000704067210 */ /* 0x001fc80007f1e1ff */
[----:B------:R-:W-:-:S05]  /*0130*/  LEA.HI.X.SX32 R7, R7, ~R5, 0x1, P0 ;  /* 0x8000000507077211 */ /* 0x000fca00000f0eff */
[----:B------:R-:W-:Y:S01]  /*0140*/  STG.E.64 desc[UR4][R2.64], R6 ;  /* 0x0000000602007986 */ /* 0x000fe2000c101b04 */
[----:B------:R-:W-:Y:S05]  /*0150*/  EXIT ;  /* 0x000000000000794d */ /* 0x000fea0003800000 */
.L_x_0:
[----:B------:R-:W0:Y:S02]  /*0160*/  LDC.64 R4, c[0x0][0x388] ;  /* 0x0000e200ff047b82 */ /* 0x000e240000000a00 */
[----:B0-----:R-:W-:-:S06]  /*0170*/  IMAD.WIDE R4, R7, 0x8, R4 ;  /* 0x0000000807047825 */ /* 0x001fcc00078e0204 */
[----:B------:R-:W2:Y:S04]  /*0180*/  LDG.E.64 R4, desc[UR4][R4.64] ;  /* 0x0000000404047981 */ /* 0x000ea8000c1e1b00 */
[----:B--2---:R-:W-:Y:S01]  /*0190*/  STG.E.64 desc[UR4][R2.64], R4 ;  /* 0x0000000402007986 */ /* 0x004fe2000c101b04 */
[----:B------:R-:W-:Y:S05]  /*01a0*/  EXIT ;  /* 0x000000000000794d */ /* 0x000fea0003800000 */
.L_x_1:
[----:B------:R-:W-:-:S00]  /*01b0*/  BRA `(.L_x_1) ;  /* 0xfffffffc00fc7947 */ /* 0x000fc0000383ffff */
[----:B------:R-:W-:-:S00]  /*01c0*/  NOP ;  /* 0x0000000000007918 */ /* 0x000fc00000000000 */
        /* <DEDUP_REMOVED lines=11> */
.L_x_2:


//--------------------- .nv.shared.reserved.0     --------------------------
	.section	.nv.shared.reserved.0,"aw",@nobits
	.weak		__nv_reservedSMEM_offset_0_alias
	.size		__nv_reservedSMEM_offset_0_alias, 0, 64
	.other		__nv_reservedSMEM_offset_0_alias,@"STO_CUDA_RESERVED_SHARED STV_DEFAULT"
__nv_reservedSMEM_offset_0_alias:
	.zero		0
	.zero		64


//--------------------- .nv.constant0._Z4csubPxPKxii --------------------------
	.section	.nv.constant0._Z4csubPxPKxii,"a",@progbits
	.sectionflags	@""
	.align	4
.nv.constant0._Z4csubPxPKxii:
	.zero		920


//--------------------- SYMBOLS --------------------------

	.type		.nv.reservedSmem.offset0,@object
	.size		.nv.reservedSmem.offset0,0x4
